//
// Generated by NVIDIA NVVM Compiler
//
// Compiler Build ID: CL-36424714
// Cuda compilation tools, release 13.0, V13.0.88
// Based on NVVM 20.0.0
//

.version 9.0
.target sm_100
.address_size 64

	// .globl	_Z12naive_kernelPyii

.visible .entry _Z12naive_kernelPyii(
	.param .u64 .ptr .align 1 _Z12naive_kernelPyii_param_0,
	.param .u32 _Z12naive_kernelPyii_param_1,
	.param .u32 _Z12naive_kernelPyii_param_2
)
{
	.reg .pred 	%p<4>;
	.reg .b32 	%r<8>;
	.reg .b64 	%rd<7>;

	ld.param.u64 	%rd1, [_Z12naive_kernelPyii_param_0];
	ld.param.u32 	%r2, [_Z12naive_kernelPyii_param_1];
	ld.param.u32 	%r1, [_Z12naive_kernelPyii_param_2];
	mov.u32 	%r3, %ctaid.x;
	mov.u32 	%r4, %ntid.x;
	mov.u32 	%r5, %tid.x;
	mad.lo.s32 	%r6, %r3, %r4, %r5;
	setp.ge.s32 	%p1, %r6, %r2;
	setp.lt.s32 	%p2, %r1, 1;
	or.pred  	%p3, %p1, %p2;
	@%p3 bra 	$L__BB0_2;
	cvta.to.global.u64 	%rd2, %rd1;
	ld.global.u64 	%rd3, [%rd2];
	add.s32 	%r7, %r1, -1;
	cvt.u64.u32 	%rd4, %r7;
	add.s64 	%rd5, %rd3, %rd4;
	add.s64 	%rd6, %rd5, 1;
	st.global.u64 	[%rd2], %rd6;
$L__BB0_2:
	ret;

}
	// .globl	_Z13atomic_kernelPyii
.visible .entry _Z13atomic_kernelPyii(
	.param .u64 .ptr .align 1 _Z13atomic_kernelPyii_param_0,
	.param .u32 _Z13atomic_kernelPyii_param_1,
	.param .u32 _Z13atomic_kernelPyii_param_2
)
{
	.reg .pred 	%p<8>;
	.reg .b32 	%r<17>;
	.reg .b64 	%rd<8>;

	ld.param.u64 	%rd2, [_Z13atomic_kernelPyii_param_0];
	ld.param.u32 	%r9, [_Z13atomic_kernelPyii_param_1];
	ld.param.u32 	%r8, [_Z13atomic_kernelPyii_param_2];
	cvta.to.global.u64 	%rd1, %rd2;
	mov.u32 	%r10, %ctaid.x;
	mov.u32 	%r11, %ntid.x;
	mov.u32 	%r12, %tid.x;
	mad.lo.s32 	%r13, %r10, %r11, %r12;
	setp.ge.s32 	%p1, %r13, %r9;
	setp.lt.s32 	%p2, %r8, 1;
	or.pred  	%p3, %p1, %p2;
	@%p3 bra 	$L__BB1_7;
	and.b32  	%r1, %r8, 3;
	setp.lt.u32 	%p4, %r8, 4;
	@%p4 bra 	$L__BB1_4;
	and.b32  	%r14, %r8, 2147483644;
	neg.s32 	%r15, %r14;
$L__BB1_3:
	atom.global.add.u64 	%rd3, [%rd1], 1;
	atom.global.add.u64 	%rd4, [%rd1], 1;
	atom.global.add.u64 	%rd5, [%rd1], 1;
	atom.global.add.u64 	%rd6, [%rd1], 1;
	add.s32 	%r15, %r15, 4;
	setp.ne.s32 	%p5, %r15, 0;
	@%p5 bra 	$L__BB1_3;
$L__BB1_4:
	setp.eq.s32 	%p6, %r1, 0;
	@%p6 bra 	$L__BB1_7;
	neg.s32 	%r16, %r1;
$L__BB1_6:
	.pragma "nounroll";
	atom.global.add.u64 	%rd7, [%rd1], 1;
	add.s32 	%r16, %r16, 1;
	setp.ne.s32 	%p7, %r16, 0;
	@%p7 bra 	$L__BB1_6;
$L__BB1_7:
	ret;

}


// ===== COMPILED SASS (sm_100) =====

	.target	sm_100

	.elftype	@"ET_EXEC"


//--------------------- .note.nv.tkinfo           --------------------------
	.section	.note.nv.tkinfo,"",@"SHT_NOTE"
	.sectionflags	@"SHF_NOTE_NV_TKINFO"
	.tkinfo
        /*0018*/ 	.word	0x00000002
        /*0030*/ 	.string	""
        /*0030*/ 	.string	"ptxas"
        /*0030*/ 	.string	"Cuda compilation tools, release 13.0, V13.0.88"
        /*0030*/ 	.string	"Build cuda_13.0.r13.0/compiler.36424714_0"
        /*0030*/ 	.string	"-arch sm_100 -m 64 "



//--------------------- .note.nv.cuinfo           --------------------------
	.section	.note.nv.cuinfo,"",@"SHT_NOTE"
	.sectionflags	@"SHF_NOTE_NV_CUINFO"
        /*0018*/ 	.short	0x0002
        /*001a*/ 	.short	0x0064
        /*001c*/ 	.short	0x0082
	.zero		2


//--------------------- .nv.info                  --------------------------
	.section	.nv.info,"",@"SHT_CUDA_INFO"
	.align	4


	//----- nvinfo : EIATTR_REGCOUNT
	.align		4
        /*0000*/ 	.byte	0x04, 0x2f
        /*0002*/ 	.short	(.L_1 - .L_0)
	.align		4
.L_0:
        /*0004*/ 	.word	index@(_Z12naive_kernelPyii)
        /*0008*/ 	.word	0x0000000a


	//----- nvinfo : EIATTR_FRAME_SIZE
	.align		4
.L_1:
        /*000c*/ 	.byte	0x04, 0x11
        /*000e*/ 	.short	(.L_3 - .L_2)
	.align		4
.L_2:
        /*0010*/ 	.word	index@(_Z12naive_kernelPyii)
        /*0014*/ 	.word	0x00000000


	//----- nvinfo : EIATTR_REGCOUNT
	.align		4
.L_3:
        /*0018*/ 	.byte	0x04, 0x2f
        /*001a*/ 	.short	(.L_5 - .L_4)
	.align		4
.L_4:
        /*001c*/ 	.word	index@(_Z13atomic_kernelPyii)
        /*0020*/ 	.word	0x0000000a


	//----- nvinfo : EIATTR_FRAME_SIZE
	.align		4
.L_5:
        /*0024*/ 	.byte	0x04, 0x11
        /*0026*/ 	.short	(.L_7 - .L_6)
	.align		4
.L_6:
        /*0028*/ 	.word	index@(_Z13atomic_kernelPyii)
        /*002c*/ 	.word	0x00000000


	//----- nvinfo : EIATTR_MIN_STACK_SIZE
	.align		4
.L_7:
        /*0030*/ 	.byte	0x04, 0x12
        /*0032*/ 	.short	(.L_9 - .L_8)
	.align		4
.L_8:
        /*0034*/ 	.word	index@(_Z13atomic_kernelPyii)
        /*0038*/ 	.word	0x00000000


	//----- nvinfo : EIATTR_MIN_STACK_SIZE
	.align		4
.L_9:
        /*003c*/ 	.byte	0x04, 0x12
        /*003e*/ 	.short	(.L_11 - .L_10)
	.align		4
.L_10:
        /*0040*/ 	.word	index@(_Z12naive_kernelPyii)
        /*0044*/ 	.word	0x00000000
.L_11:


//--------------------- .nv.compat                --------------------------
	.section	.nv.compat,"",@"SHT_CUDA_COMPAT_INFO"
	.align	4
        /*0000*/ 	.byte	0x02, 0x09, 0x00, 0x00, 0x02, 0x02, 0x01, 0x00, 0x02, 0x05, 0x05, 0x00, 0x03, 0x07, 0x01, 0x01
        /*0010*/ 	.byte	0x02, 0x03, 0x00, 0x00, 0x02, 0x06, 0x01, 0x00, 0x04, 0x0b, 0x08, 0x00, 0x09, 0x00, 0x00, 0x00
        /*0020*/ 	.byte	0x00, 0x00, 0x00, 0x00


//--------------------- .nv.info._Z13atomic_kernelPyii --------------------------
	.section	.nv.info._Z13atomic_kernelPyii,"",@"SHT_CUDA_INFO"
	.sectionflags	@""
	.align	4


	//----- nvinfo : EIATTR_CUDA_API_VERSION
	.align		4
        /*0000*/ 	.byte	0x04, 0x37
        /*0002*/ 	.short	(.L_13 - .L_12)
.L_12:
        /*0004*/ 	.word	0x00000082


	//----- nvinfo : EIATTR_KPARAM_INFO
	.align		4
.L_13:
        /*0008*/ 	.byte	0x04, 0x17
        /*000a*/ 	.short	(.L_15 - .L_14)
.L_14:
        /*000c*/ 	.word	0x00000000
        /*0010*/ 	.short	0x0002
        /*0012*/ 	.short	0x000c
        /*0014*/ 	.byte	0x00, 0xf0, 0x11, 0x00


	//----- nvinfo : EIATTR_KPARAM_INFO
	.align		4
.L_15:
        /*0018*/ 	.byte	0x04, 0x17
        /*001a*/ 	.short	(.L_17 - .L_16)
.L_16:
        /*001c*/ 	.word	0x00000000
        /*0020*/ 	.short	0x0001
        /*0022*/ 	.short	0x0008
        /*0024*/ 	.byte	0x00, 0xf0, 0x11, 0x00


	//----- nvinfo : EIATTR_KPARAM_INFO
	.align		4
.L_17:
        /*0028*/ 	.byte	0x04, 0x17
        /*002a*/ 	.short	(.L_19 - .L_18)
.L_18:
        /*002c*/ 	.word	0x00000000
        /*0030*/ 	.short	0x0000
        /*0032*/ 	.short	0x0000
        /*0034*/ 	.byte	0x00, 0xf5, 0x21, 0x00


	//----- nvinfo : EIATTR_SPARSE_MMA_MASK
	.align		4
.L_19:
        /*0038*/ 	.byte	0x03, 0x50
        /*003a*/ 	.short	0x0000


	//----- nvinfo : EIATTR_MAXREG_COUNT
	.align		4
        /*003c*/ 	.byte	0x03, 0x1b
        /*003e*/ 	.short	0x00ff


	//----- nvinfo : EIATTR_MERCURY_ISA_VERSION
	.align		4
        /*0040*/ 	.byte	0x03, 0x5f
        /*0042*/ 	.short	0x0101


	//----- nvinfo : EIATTR_INT_WARP_WIDE_INSTR_OFFSETS
	.align		4
        /*0044*/ 	.byte	0x04, 0x31
        /*0046*/ 	.short	(.L_21 - .L_20)


	//   ....[0]....
.L_20:
        /*0048*/ 	.word	0x00000190


	//   ....[1]....
        /*004c*/ 	.word	0x000003a0


	//   ....[2]....
        /*0050*/ 	.word	0x00000530


	//   ....[3]....
        /*0054*/ 	.word	0x00000690


	//----- nvinfo : EIATTR_VRC_CTA_INIT_COUNT
	.align		4
.L_21:
        /*0058*/ 	.byte	0x02, 0x4a
	.zero		1
	.zero		1


	//----- nvinfo : EIATTR_EXIT_INSTR_OFFSETS
	.align		4
        /*005c*/ 	.byte	0x04, 0x1c
        /*005e*/ 	.short	(.L_23 - .L_22)


	//   ....[0]....
.L_22:
        /*0060*/ 	.word	0x00000080


	//   ....[1]....
        /*0064*/ 	.word	0x00000640


	//   ....[2]....
        /*0068*/ 	.word	0x00000760


	//----- nvinfo : EIATTR_CBANK_PARAM_SIZE
	.align		4
.L_23:
        /*006c*/ 	.byte	0x03, 0x19
        /*006e*/ 	.short	0x0010


	//----- nvinfo : EIATTR_PARAM_CBANK
	.align		4
        /*0070*/ 	.byte	0x04, 0x0a
        /*0072*/ 	.short	(.L_25 - .L_24)
	.align		4
.L_24:
        /*0074*/ 	.word	index@(.nv.constant0._Z13atomic_kernelPyii)
        /*0078*/ 	.short	0x0380
        /*007a*/ 	.short	0x0010


	//----- nvinfo : EIATTR_SW_WAR
	.align		4
.L_25:
        /*007c*/ 	.byte	0x04, 0x36
        /*007e*/ 	.short	(.L_27 - .L_26)
.L_26:
        /*0080*/ 	.word	0x00000008
.L_27:


//--------------------- .nv.info._Z12naive_kernelPyii --------------------------
	.section	.nv.info._Z12naive_kernelPyii,"",@"SHT_CUDA_INFO"
	.sectionflags	@""
	.align	4


	//----- nvinfo : EIATTR_CUDA_API_VERSION
	.align		4
        /*0000*/ 	.byte	0x04, 0x37
        /*0002*/ 	.short	(.L_29 - .L_28)
.L_28:
        /*0004*/ 	.word	0x00000082


	//----- nvinfo : EIATTR_KPARAM_INFO
	.align		4
.L_29:
        /*0008*/ 	.byte	0x04, 0x17
        /*000a*/ 	.short	(.L_31 - .L_30)
.L_30:
        /*000c*/ 	.word	0x00000000
        /*0010*/ 	.short	0x0002
        /*0012*/ 	.short	0x000c
        /*0014*/ 	.byte	0x00, 0xf0, 0x11, 0x00


	//----- nvinfo : EIATTR_KPARAM_INFO
	.align		4
.L_31:
        /*0018*/ 	.byte	0x04, 0x17
        /*001a*/ 	.short	(.L_33 - .L_32)
.L_32:
        /*001c*/ 	.word	0x00000000
        /*0020*/ 	.short	0x0001
        /*0022*/ 	.short	0x0008
        /*0024*/ 	.byte	0x00, 0xf0, 0x11, 0x00


	//----- nvinfo : EIATTR_KPARAM_INFO
	.align		4
.L_33:
        /*0028*/ 	.byte	0x04, 0x17
        /*002a*/ 	.short	(.L_35 - .L_34)
.L_34:
        /*002c*/ 	.word	0x00000000
        /*0030*/ 	.short	0x0000
        /*0032*/ 	.short	0x0000
        /*0034*/ 	.byte	0x00, 0xf5, 0x21, 0x00


	//----- nvinfo : EIATTR_SPARSE_MMA_MASK
	.align		4
.L_35:
        /*0038*/ 	.byte	0x03, 0x50
        /*003a*/ 	.short	0x0000


	//----- nvinfo : EIATTR_MAXREG_COUNT
	.align		4
        /*003c*/ 	.byte	0x03, 0x1b
        /*003e*/ 	.short	0x00ff


	//----- nvinfo : EIATTR_MERCURY_ISA_VERSION
	.align		4
        /*0040*/ 	.byte	0x03, 0x5f
        /*0042*/ 	.short	0x0101


	//----- nvinfo : EIATTR_VRC_CTA_INIT_COUNT
	.align		4
        /*0044*/ 	.byte	0x02, 0x4a
	.zero		1
	.zero		1


	//----- nvinfo : EIATTR_EXIT_INSTR_OFFSETS
	.align		4
        /*0048*/ 	.byte	0x04, 0x1c
        /*004a*/ 	.short	(.L_37 - .L_36)


	//   ....[0]....
.L_36:
        /*004c*/ 	.word	0x00000080


	//   ....[1]....
        /*0050*/ 	.word	0x00000100


	//----- nvinfo : EIATTR_CBANK_PARAM_SIZE
	.align		4
.L_37:
        /*0054*/ 	.byte	0x03, 0x19
        /*0056*/ 	.short	0x0010


	//----- nvinfo : EIATTR_PARAM_CBANK
	.align		4
        /*0058*/ 	.byte	0x04, 0x0a
        /*005a*/ 	.short	(.L_39 - .L_38)
	.align		4
.L_38:
        /*005c*/ 	.word	index@(.nv.constant0._Z12naive_kernelPyii)
        /*0060*/ 	.short	0x0380
        /*0062*/ 	.short	0x0010


	//----- nvinfo : EIATTR_SW_WAR
	.align		4
.L_39:
        /*0064*/ 	.byte	0x04, 0x36
        /*0066*/ 	.short	(.L_41 - .L_40)
.L_40:
        /*0068*/ 	.word	0x00000008
.L_41:


//--------------------- .nv.callgraph             --------------------------
	.section	.nv.callgraph,"",@"SHT_CUDA_CALLGRAPH"
	.align	4
	.sectionentsize	8
	.align		4
        /*0000*/ 	.word	0x00000000
	.align		4
        /*0004*/ 	.word	0xffffffff
	.align		4
        /*0008*/ 	.word	0x00000000
	.align		4
        /*000c*/ 	.word	0xfffffffe
	.align		4
        /*0010*/ 	.word	0x00000000
	.align		4
        /*0014*/ 	.word	0xfffffffd
	.align		4
        /*0018*/ 	.word	0x00000000
	.align		4
        /*001c*/ 	.word	0xfffffffc


//--------------------- .text._Z13atomic_kernelPyii --------------------------
	.section	.text._Z13atomic_kernelPyii,"ax",@progbits
	.align	128
        .global         _Z13atomic_kernelPyii
        .type           _Z13atomic_kernelPyii,@function
        .size           _Z13atomic_kernelPyii,(.L_x_9 - _Z13atomic_kernelPyii)
        .other          _Z13atomic_kernelPyii,@"STO_CUDA_ENTRY STV_DEFAULT"
_Z13atomic_kernelPyii:
.text._Z13atomic_kernelPyii:
[----:B------:R-:W-:Y:S01]  /*0000*/  LDC R1, c[0x0][0x37c] ;  /* 0x0000df00ff017b82 */ /* 0x000fe20000000800 */
[----:B------:R-:W0:Y:S07]  /*0010*/  S2R R0, SR_TID.X ;  /* 0x0000000000007919 */ /* 0x000e2e0000002100 */
[----:B------:R-:W0:Y:S08]  /*0020*/  S2UR UR4, SR_CTAID.X ;  /* 0x00000000000479c3 */ /* 0x000e300000002500 */
[----:B------:R-:W0:Y:S08]  /*0030*/  LDC R3, c[0x0][0x360] ;  /* 0x0000d800ff037b82 */ /* 0x000e300000000800 */
[----:B------:R-:W1:Y:S01]  /*0040*/  LDC.64 R4, c[0x0][0x388] ;  /* 0x0000e200ff047b82 */ /* 0x000e620000000a00 */
[----:B0-----:R-:W-:Y:S01]  /*0050*/  IMAD R3, R3, UR4, R0 ;  /* 0x0000000403037c24 */ /* 0x001fe2000f8e0200 */
[----:B-1----:R-:W-:-:S04]  /*0060*/  ISETP.GE.AND P0, PT, R5, 0x1, PT ;  /* 0x000000010500780c */ /* 0x002fc80003f06270 */
[----:B------:R-:W-:-:S13]  /*0070*/  ISETP.GE.OR P0, PT, R3, R4, !P0 ;  /* 0x000000040300720c */ /* 0x000fda0004706670 */
[----:B------:R-:W-:Y:S05]  /*0080*/  @P0 EXIT ;  /* 0x000000000000094d */ /* 0x000fea0003800000 */
[C---:B------:R-:W-:Y:S01]  /*0090*/  ISETP.GE.U32.AND P0, PT, R5.reuse, 0x4, PT ;  /* 0x000000040500780c */ /* 0x040fe20003f06070 */
[----:B------:R-:W0:Y:S01]  /*00a0*/  LDCU.64 UR8, c[0x0][0x358] ;  /* 0x00006b00ff0877ac */ /* 0x000e220008000a00 */
[----:B------:R-:W-:-:S11]  /*00b0*/  LOP3.LUT R0, R5, 0x3, RZ, 0xc0, !PT ;  /* 0x0000000305007812 */ /* 0x000fd600078ec0ff */
[----:B------:R-:W-:Y:S05]  /*00c0*/  @!P0 BRA `(.L_x_0) ;  /* 0x0000000400588947 */ /* 0x000fea0003800000 */
[----:B------:R-:W-:-:S05]  /*00d0*/  LOP3.LUT R2, R5, 0x7ffffffc, RZ, 0xc0, !PT ;  /* 0x7ffffffc05027812 */ /* 0x000fca00078ec0ff */
[----:B------:R-:W-:-:S05]  /*00e0*/  IMAD.MOV R6, RZ, RZ, -R2 ;  /* 0x000000ffff067224 */ /* 0x000fca00078e0a02 */
[----:B------:R-:W-:-:S13]  /*00f0*/  ISETP.GE.AND P0, PT, R6, RZ, PT ;  /* 0x000000ff0600720c */ /* 0x000fda0003f06270 */
[----:B------:R-:W-:Y:S05]  /*0100*/  @P0 BRA `(.L_x_1) ;  /* 0x0000000000fc0947 */ /* 0x000fea0003800000 */
[----:B------:R-:W-:Y:S01]  /*0110*/  IMAD.MOV R2, RZ, RZ, -R6 ;  /* 0x000000ffff027224 */ /* 0x000fe200078e0a06 */
[----:B------:R-:W-:-:S04]  /*0120*/  PLOP3.LUT P0, PT, PT, PT, PT, 0x80, 0x8 ;  /* 0x000000000008781c */ /* 0x000fc80003f0f070 */
[----:B------:R-:W-:-:S13]  /*0130*/  ISETP.GT.AND P1, PT, R2, 0xc, PT ;  /* 0x0000000c0200780c */ /* 0x000fda0003f24270 */
[----:B------:R-:W-:Y:S05]  /*0140*/  @!P1 BRA `(.L_x_2) ;  /* 0x0000000000809947 */ /* 0x000fea0003800000 */
[----:B------:R-:W1:Y:S01]  /*0150*/  S2R R7, SR_LANEID ;  /* 0x0000000000077919 */ /* 0x000e620000000000 */
[----:B------:R-:W2:Y:S01]  /*0160*/  LDC.64 R2, c[0x0][0x380] ;  /* 0x0000e000ff027b82 */ /* 0x000ea20000000a00 */
[----:B------:R-:W-:Y:S01]  /*0170*/  PLOP3.LUT P0, PT, PT, PT, PT, 0x8, 0x80 ;  /* 0x000000000080781c */ /* 0x000fe20003f0e170 */
[----:B------:R-:W-:-:S12]  /*0180*/  UMOV UR4, URZ ;  /* 0x000000ff00047c82 */ /* 0x000fd80008000000 */
.L_x_3:
[----:B------:R-:W-:Y:S02]  /*0190*/  VOTEU.ANY UR5, UPT, PT ;  /* 0x0000000000057886 */ /* 0x000fe400038e0100 */
[----:B------:R-:W-:Y:S02]  /*01a0*/  UPOPC UR6, UR5 ;  /* 0x00000005000672bf */ /* 0x000fe40008000000 */
[----:B------:R-:W-:Y:S02]  /*01b0*/  UFLO.U32 UR5, UR5 ;  /* 0x00000005000572bd */ /* 0x000fe400080e0000 */
[----:B------:R-:W-:-:S04]  /*01c0*/  UIMAD.WIDE.U32 UR6, UR6, 0x1, URZ ;  /* 0x00000001060678a5 */ /* 0x000fc8000f8e00ff */
[----:B-1----:R-:W-:Y:S01]  /*01d0*/  ISETP.EQ.U32.AND P1, PT, R7, UR5, PT ;  /* 0x0000000507007c0c */ /* 0x002fe2000bf22070 */
[----:B------:R-:W-:Y:S02]  /*01e0*/  UIADD3 UR5, UPT, UPT, UR7, UR4, URZ ;  /* 0x0000000407057290 */ /* 0x000fe4000fffe0ff */
[----:B------:R-:W-:Y:S02]  /*01f0*/  IMAD.U32 R5, RZ, RZ, UR7 ;  /* 0x00000007ff057e24 */ /* 0x000fe4000f8e00ff */
[----:B------:R-:W-:Y:S02]  /*0200*/  IMAD.U32 R4, RZ, RZ, UR6 ;  /* 0x00000006ff047e24 */ /* 0x000fe4000f8e00ff */
[----:B------:R-:W-:-:S06]  /*0210*/  IMAD.U32 R5, RZ, RZ, UR5 ;  /* 0x00000005ff057e24 */ /* 0x000fcc000f8e00ff */
[----:B0-2---:R3:W-:Y:S04]  /*0220*/  @P1 REDG.E.ADD.64.STRONG.GPU desc[UR8][R2.64], R4 ;  /* 0x000000040200198e */ /* 0x0057e8000c12e508 */
[----:B------:R3:W-:Y:S04]  /*0230*/  @P1 REDG.E.ADD.64.STRONG.GPU desc[UR8][R2.64], R4 ;  /* 0x000000040200198e */ /* 0x0007e8000c12e508 */
[----:B------:R3:W-:Y:S04]  /*0240*/  @P1 REDG.E.ADD.64.STRONG.GPU desc[UR8][R2.64], R4 ;  /* 0x000000040200198e */ /* 0x0007e8000c12e508 */
[----:B------:R3:W-:Y:S04]  /*0250*/  @P1 REDG.E.ADD.64.STRONG.GPU desc[UR8][R2.64], R4 ;  /* 0x000000040200198e */ /* 0x0007e8000c12e508 */
[----:B------:R3:W-:Y:S04]  /*0260*/  @P1 REDG.E.ADD.64.STRONG.GPU desc[UR8][R2.64], R4 ;  /* 0x000000040200198e */ /* 0x0007e8000c12e508 */
[----:B------:R3:W-:Y:S04]  /*0270*/  @P1 REDG.E.ADD.64.STRONG.GPU desc[UR8][R2.64], R4 ;  /* 0x000000040200198e */ /* 0x0007e8000c12e508 */
[----:B------:R3:W-:Y:S04]  /*0280*/  @P1 REDG.E.ADD.64.STRONG.GPU desc[UR8][R2.64], R4 ;  /* 0x000000040200198e */ /* 0x0007e8000c12e508 */
[----:B------:R3:W-:Y:S01]  /*0290*/  @P1 REDG.E.ADD.64.STRONG.GPU desc[UR8][R2.64], R4 ;  /* 0x000000040200198e */ /* 0x0007e2000c12e508 */
[----:B------:R-:W-:-:S03]  /*02a0*/  VIADD R6, R6, 0x10 ;  /* 0x0000001006067836 */ /* 0x000fc60000000000 */
[----:B------:R3:W-:Y:S04]  /*02b0*/  @P1 REDG.E.ADD.64.STRONG.GPU desc[UR8][R2.64], R4 ;  /* 0x000000040200198e */ /* 0x0007e8000c12e508 */
[----:B------:R3:W-:Y:S04]  /*02c0*/  @P1 REDG.E.ADD.64.STRONG.GPU desc[UR8][R2.64], R4 ;  /* 0x000000040200198e */ /* 0x0007e8000c12e508 */
[----:B------:R3:W-:Y:S04]  /*02d0*/  @P1 REDG.E.ADD.64.STRONG.GPU desc[UR8][R2.64], R4 ;  /* 0x000000040200198e */ /* 0x0007e8000c12e508 */
[----:B------:R3:W-:Y:S04]  /*02e0*/  @P1 REDG.E.ADD.64.STRONG.GPU desc[UR8][R2.64], R4 ;  /* 0x000000040200198e */ /* 0x0007e8000c12e508 */
[----:B------:R3:W-:Y:S04]  /*02f0*/  @P1 REDG.E.ADD.64.STRONG.GPU desc[UR8][R2.64], R4 ;  /* 0x000000040200198e */ /* 0x0007e8000c12e508 */
[----:B------:R3:W-:Y:S04]  /*0300*/  @P1 REDG.E.ADD.64.STRONG.GPU desc[UR8][R2.64], R4 ;  /* 0x000000040200198e */ /* 0x0007e8000c12e508 */
[----:B------:R3:W-:Y:S04]  /*0310*/  @P1 REDG.E.ADD.64.STRONG.GPU desc[UR8][R2.64], R4 ;  /* 0x000000040200198e */ /* 0x0007e8000c12e508 */
[----:B------:R3:W-:Y:S01]  /*0320*/  @P1 REDG.E.ADD.64.STRONG.GPU desc[UR8][R2.64], R4 ;  /* 0x000000040200198e */ /* 0x0007e2000c12e508 */
[----:B------:R-:W-:-:S13]  /*0330*/  ISETP.GE.AND P1, PT, R6, -0xc, PT ;  /* 0xfffffff40600780c */ /* 0x000fda0003f26270 */
[----:B---3--:R-:W-:Y:S05]  /*0340*/  @!P1 BRA `(.L_x_3) ;  /* 0xfffffffc00909947 */ /* 0x008fea000383ffff */
.L_x_2:
[----:B------:R-:W-:-:S05]  /*0350*/  IMAD.MOV R2, RZ, RZ, -R6 ;  /* 0x000000ffff027224 */ /* 0x000fca00078e0a06 */
[----:B------:R-:W-:-:S13]  /*0360*/  ISETP.GT.AND P1, PT, R2, 0x4, PT ;  /* 0x000000040200780c */ /* 0x000fda0003f24270 */
[----:B------:R-:W-:Y:S05]  /*0370*/  @!P1 BRA `(.L_x_4) ;  /* 0x0000000000589947 */ /* 0x000fea0003800000 */
[----:B------:R-:W1:Y:S01]  /*0380*/  S2R R2, SR_LANEID ;  /* 0x0000000000027919 */ /* 0x000e620000000000 */
[----:B------:R-:W0:Y:S01]  /*0390*/  LDC.64 R4, c[0x0][0x380] ;  /* 0x0000e000ff047b82 */ /* 0x000e220000000a00 */
[----:B------:R-:W-:Y:S02]  /*03a0*/  VOTEU.ANY UR4, UPT, PT ;  /* 0x0000000000047886 */ /* 0x000fe400038e0100 */
[----:B------:R-:W-:Y:S02]  /*03b0*/  UPOPC UR6, UR4 ;  /* 0x00000004000672bf */ /* 0x000fe40008000000 */
[----:B------:R-:W-:Y:S02]  /*03c0*/  UFLO.U32 UR5, UR4 ;  /* 0x00000004000572bd */ /* 0x000fe400080e0000 */
[----:B------:R-:W-:Y:S01]  /*03d0*/  UIMAD.WIDE.U32 UR6, UR6, 0x1, URZ ;  /* 0x00000001060678a5 */ /* 0x000fe2000f8e00ff */
[----:B------:R-:W-:-:S03]  /*03e0*/  UMOV UR4, URZ ;  /* 0x000000ff00047c82 */ /* 0x000fc60008000000 */
[----:B------:R-:W-:Y:S02]  /*03f0*/  UIADD3 UR4, UPT, UPT, UR7, UR4, URZ ;  /* 0x0000000407047290 */ /* 0x000fe4000fffe0ff */
[----:B------:R-:W-:-:S04]  /*0400*/  IMAD.U32 R3, RZ, RZ, UR7 ;  /* 0x00000007ff037e24 */ /* 0x000fc8000f8e00ff */
[----:B------:R-:W-:Y:S01]  /*0410*/  IMAD.U32 R3, RZ, RZ, UR4 ;  /* 0x00000004ff037e24 */ /* 0x000fe2000f8e00ff */
[----:B-1----:R-:W-:Y:S01]  /*0420*/  ISETP.EQ.U32.AND P0, PT, R2, UR5, PT ;  /* 0x0000000502007c0c */ /* 0x002fe2000bf02070 */
[----:B------:R-:W-:Y:S01]  /*0430*/  IMAD.U32 R2, RZ, RZ, UR6 ;  /* 0x00000006ff027e24 */ /* 0x000fe2000f8e00ff */
[----:B------:R-:W-:-:S11]  /*0440*/  IADD3 R6, PT, PT, R6, 0x8, RZ ;  /* 0x0000000806067810 */ /* 0x000fd60007ffe0ff */
[----:B0-----:R1:W-:Y:S04]  /*0450*/  @P0 REDG.E.ADD.64.STRONG.GPU desc[UR8][R4.64], R2 ;  /* 0x000000020400098e */ /* 0x0013e8000c12e508 */
[----:B------:R1:W-:Y:S04]  /*0460*/  @P0 REDG.E.ADD.64.STRONG.GPU desc[UR8][R4.64], R2 ;  /* 0x000000020400098e */ /* 0x0003e8000c12e508 */
[----:B------:R1:W-:Y:S04]  /*0470*/  @P0 REDG.E.ADD.64.STRONG.GPU desc[UR8][R4.64], R2 ;  /* 0x000000020400098e */ /* 0x0003e8000c12e508 */
[----:B------:R1:W-:Y:S04]  /*0480*/  @P0 REDG.E.ADD.64.STRONG.GPU desc[UR8][R4.64], R2 ;  /* 0x000000020400098e */ /* 0x0003e8000c12e508 */
[----:B------:R1:W-:Y:S04]  /*0490*/  @P0 REDG.E.ADD.64.STRONG.GPU desc[UR8][R4.64], R2 ;  /* 0x000000020400098e */ /* 0x0003e8000c12e508 */
[----:B------:R1:W-:Y:S04]  /*04a0*/  @P0 REDG.E.ADD.64.STRONG.GPU desc[UR8][R4.64], R2 ;  /* 0x000000020400098e */ /* 0x0003e8000c12e508 */
[----:B------:R1:W-:Y:S04]  /*04b0*/  @P0 REDG.E.ADD.64.STRONG.GPU desc[UR8][R4.64], R2 ;  /* 0x000000020400098e */ /* 0x0003e8000c12e508 */
[----:B------:R1:W-:Y:S01]  /*04c0*/  @P0 REDG.E.ADD.64.STRONG.GPU desc[UR8][R4.64], R2 ;  /* 0x000000020400098e */ /* 0x0003e2000c12e508 */
[----:B------:R-:W-:-:S13]  /*04d0*/  PLOP3.LUT P0, PT, PT, PT, PT, 0x8, 0x80 ;  /* 0x000000000080781c */ /* 0x000fda0003f0e170 */
.L_x_4:
[----:B------:R-:W-:-:S13]  /*04e0*/  ISETP.NE.OR P0, PT, R6, RZ, P0 ;  /* 0x000000ff0600720c */ /* 0x000fda0000705670 */
[----:B------:R-:W-:Y:S05]  /*04f0*/  @!P0 BRA `(.L_x_0) ;  /* 0x00000000004c8947 */ /* 0x000fea0003800000 */
.L_x_1:
[----:B------:R-:W2:Y:S01]  /*0500*/  S2R R7, SR_LANEID ;  /* 0x0000000000077919 */ /* 0x000ea20000000000 */
[----:B-1----:R-:W1:Y:S01]  /*0510*/  LDC.64 R4, c[0x0][0x380] ;  /* 0x0000e000ff047b82 */ /* 0x002e620000000a00 */
[----:B------:R-:W-:-:S05]  /*0520*/  UMOV UR4, URZ ;  /* 0x000000ff00047c82 */ /* 0x000fca0008000000 */
.L_x_5:
[----:B------:R-:W-:Y:S02]  /*0530*/  VOTEU.ANY UR5, UPT, PT ;  /* 0x0000000000057886 */ /* 0x000fe400038e0100 */
[----:B------:R-:W-:Y:S02]  /*0540*/  UPOPC UR6, UR5 ;  /* 0x00000005000672bf */ /* 0x000fe40008000000 */
[----:B------:R-:W-:Y:S02]  /*0550*/  UFLO.U32 UR5, UR5 ;  /* 0x00000005000572bd */ /* 0x000fe400080e0000 */
[----:B------:R-:W-:-:S04]  /*0560*/  UIMAD.WIDE.U32 UR6, UR6, 0x1, URZ ;  /* 0x00000001060678a5 */ /* 0x000fc8000f8e00ff */
[----:B--2---:R-:W-:Y:S01]  /*0570*/  ISETP.EQ.U32.AND P0, PT, R7, UR5, PT ;  /* 0x0000000507007c0c */ /* 0x004fe2000bf02070 */
[----:B------:R-:W-:Y:S02]  /*0580*/  UIADD3 UR5, UPT, UPT, UR7, UR4, URZ ;  /* 0x0000000407057290 */ /* 0x000fe4000fffe0ff */
[----:B------:R-:W-:Y:S02]  /*0590*/  IMAD.U32 R3, RZ, RZ, UR7 ;  /* 0x00000007ff037e24 */ /* 0x000fe4000f8e00ff */
[----:B------:R-:W-:Y:S02]  /*05a0*/  IMAD.U32 R2, RZ, RZ, UR6 ;  /* 0x00000006ff027e24 */ /* 0x000fe4000f8e00ff */
[----:B------:R-:W-:Y:S02]  /*05b0*/  IMAD.U32 R3, RZ, RZ, UR5 ;  /* 0x00000005ff037e24 */ /* 0x000fe4000f8e00ff */
[----:B------:R-:W-:-:S04]  /*05c0*/  VIADD R6, R6, 0x4 ;  /* 0x0000000406067836 */ /* 0x000fc80000000000 */
[----:B01----:R3:W-:Y:S04]  /*05d0*/  @P0 REDG.E.ADD.64.STRONG.GPU desc[UR8][R4.64], R2 ;  /* 0x000000020400098e */ /* 0x0037e8000c12e508 */
[----:B------:R3:W-:Y:S04]  /*05e0*/  @P0 REDG.E.ADD.64.STRONG.GPU desc[UR8][R4.64], R2 ;  /* 0x000000020400098e */ /* 0x0007e8000c12e508 */
[----:B------:R3:W-:Y:S04]  /*05f0*/  @P0 REDG.E.ADD.64.STRONG.GPU desc[UR8][R4.64], R2 ;  /* 0x000000020400098e */ /* 0x0007e8000c12e508 */
[----:B------:R3:W-:Y:S01]  /*0600*/  @P0 REDG.E.ADD.64.STRONG.GPU desc[UR8][R4.64], R2 ;  /* 0x000000020400098e */ /* 0x0007e2000c12e508 */
[----:B------:R-:W-:-:S13]  /*0610*/  ISETP.NE.AND P0, PT, R6, RZ, PT ;  /* 0x000000ff0600720c */ /* 0x000fda0003f05270 */
[----:B---3--:R-:W-:Y:S05]  /*0620*/  @P0 BRA `(.L_x_5) ;  /* 0xfffffffc00c00947 */ /* 0x008fea000383ffff */
.L_x_0:
[----:B------:R-:W-:-:S13]  /*0630*/  ISETP.NE.AND P0, PT, R0, RZ, PT ;  /* 0x000000ff0000720c */ /* 0x000fda0003f05270 */
[----:B0-----:R-:W-:Y:S05]  /*0640*/  @!P0 EXIT ;  /* 0x000000000000894d */ /* 0x001fea0003800000 */
[----:B------:R-:W0:Y:S01]  /*0650*/  S2R R6, SR_LANEID ;  /* 0x0000000000067919 */ /* 0x000e220000000000 */
[----:B-1----:R-:W1:Y:S01]  /*0660*/  LDC.64 R4, c[0x0][0x380] ;  /* 0x0000e000ff047b82 */ /* 0x002e620000000a00 */
[----:B------:R-:W-:Y:S01]  /*0670*/  IMAD.MOV R0, RZ, RZ, -R0 ;  /* 0x000000ffff007224 */ /* 0x000fe200078e0a00 */
[----:B------:R-:W-:-:S06]  /*0680*/  UMOV UR4, URZ ;  /* 0x000000ff00047c82 */ /* 0x000fcc0008000000 */
.L_x_6:
[----:B------:R-:W-:Y:S02]  /*0690*/  VOTEU.ANY UR5, UPT, PT ;  /* 0x0000000000057886 */ /* 0x000fe400038e0100 */
[----:B------:R-:W-:Y:S02]  /*06a0*/  UPOPC UR6, UR5 ;  /* 0x00000005000672bf */ /* 0x000fe40008000000 */
[----:B------:R-:W-:Y:S02]  /*06b0*/  UFLO.U32 UR5, UR5 ;  /* 0x00000005000572bd */ /* 0x000fe400080e0000 */
[----:B------:R-:W-:-:S04]  /*06c0*/  UIMAD.WIDE.U32 UR6, UR6, 0x1, URZ ;  /* 0x00000001060678a5 */ /* 0x000fc8000f8e00ff */
[----:B0-----:R-:W-:Y:S01]  /*06d0*/  ISETP.EQ.U32.AND P0, PT, R6, UR5, PT ;  /* 0x0000000506007c0c */ /* 0x001fe2000bf02070 */
[----:B------:R-:W-:Y:S02]  /*06e0*/  UIADD3 UR5, UPT, UPT, UR7, UR4, URZ ;  /* 0x0000000407057290 */ /* 0x000fe4000fffe0ff */
[----:B------:R-:W-:Y:S01]  /*06f0*/  IMAD.U32 R3, RZ, RZ, UR7 ;  /* 0x00000007ff037e24 */ /* 0x000fe2000f8e00ff */
[----:B------:R-:W-:Y:S01]  /*0700*/  MOV R2, UR6 ;  /* 0x0000000600027c02 */ /* 0x000fe20008000f00 */
[----:B------:R-:W-:Y:S02]  /*0710*/  VIADD R0, R0, 0x1 ;  /* 0x0000000100007836 */ /* 0x000fe40000000000 */
[----:B------:R-:W-:-:S06]  /*0720*/  IMAD.U32 R3, RZ, RZ, UR5 ;  /* 0x00000005ff037e24 */ /* 0x000fcc000f8e00ff */
[----:B-1----:R2:W-:Y:S01]  /*0730*/  @P0 REDG.E.ADD.64.STRONG.GPU desc[UR8][R4.64], R2 ;  /* 0x000000020400098e */ /* 0x0025e2000c12e508 */
[----:B------:R-:W-:-:S13]  /*0740*/  ISETP.NE.AND P0, PT, R0, RZ, PT ;  /* 0x000000ff0000720c */ /* 0x000fda0003f05270 */
[----:B--2---:R-:W-:Y:S05]  /*0750*/  @P0 BRA `(.L_x_6) ;  /* 0xfffffffc00cc0947 */ /* 0x004fea000383ffff */
[----:B------:R-:W-:Y:S05]  /*0760*/  EXIT ;  /* 0x000000000000794d */ /* 0x000fea0003800000 */
.L_x_7:
[----:B------:R-:W-:-:S00]  /*0770*/  BRA `(.L_x_7) ;  /* 0xfffffffc00fc7947 */ /* 0x000fc0000383ffff */
[----:B------:R-:W-:-:S00]  /*0780*/  NOP ;  /* 0x0000000000007918 */ /* 0x000fc00000000000 */
[----:B------:R-:W-:-:S00]  /*0790*/  NOP ;  /* 0x0000000000007918 */ /* 0x000fc00000000000 */
[----:B------:R-:W-:-:S00]  /*07a0*/  NOP ;  /* 0x0000000000007918 */ /* 0x000fc00000000000 */
[----:B------:R-:W-:-:S00]  /*07b0*/  NOP ;  /* 0x0000000000007918 */ /* 0x000fc00000000000 */
[----:B------:R-:W-:-:S00]  /*07c0*/  NOP ;  /* 0x0000000000007918 */ /* 0x000fc00000000000 */
[----:B------:R-:W-:-:S00]  /*07d0*/  NOP ;  /* 0x0000000000007918 */ /* 0x000fc00000000000 */
[----:B------:R-:W-:-:S00]  /*07e0*/  NOP ;  /* 0x0000000000007918 */ /* 0x000fc00000000000 */
[----:B------:R-:W-:-:S00]  /*07f0*/  NOP ;  /* 0x0000000000007918 */ /* 0x000fc00000000000 */
.L_x_9:


//--------------------- .text._Z12naive_kernelPyii --------------------------
	.section	.text._Z12naive_kernelPyii,"ax",@progbits
	.align	128
        .global         _Z12naive_kernelPyii
        .type           _Z12naive_kernelPyii,@function
        .size           _Z12naive_kernelPyii,(.L_x_10 - _Z12naive_kernelPyii)
        .other          _Z12naive_kernelPyii,@"STO_CUDA_ENTRY STV_DEFAULT"
_Z12naive_kernelPyii:
.text._Z12naive_kernelPyii:
        /* <DEDUP_REMOVED lines=9> */
[----:B------:R-:W0:Y:S01]  /*0090*/  LDC.64 R2, c[0x0][0x380] ;  /* 0x0000e000ff027b82 */ /* 0x000e220000000a00 */
[----:B------:R-:W0:Y:S02]  /*00a0*/  LDCU.64 UR4, c[0x0][0x358] ;  /* 0x00006b00ff0477ac */ /* 0x000e240008000a00 */
[----:B0-----:R-:W2:Y:S01]  /*00b0*/  LDG.E.64 R4, desc[UR4][R2.64] ;  /* 0x0000000402047981 */ /* 0x001ea2000c1e1b00 */
[----:B------:R-:W-:-:S05]  /*00c0*/  VIADD R7, R7, 0xffffffff ;  /* 0xffffffff07077836 */ /* 0x000fca0000000000 */
[----:B--2---:R-:W-:-:S04]  /*00d0*/  IADD3 R4, P0, P1, R4, 0x1, R7 ;  /* 0x0000000104047810 */ /* 0x004fc8000791e007 */
[----:B------:R-:W-:-:S05]  /*00e0*/  IADD3.X R5, PT, PT, R5, RZ, RZ, P0, P1 ;  /* 0x000000ff05057210 */ /* 0x000fca00007e24ff */
[----:B------:R-:W-:Y:S01]  /*00f0*/  STG.E.64 desc[UR4][R2.64], R4 ;  /* 0x0000000402007986 */ /* 0x000fe2000c101b04 */
[----:B------:R-:W-:Y:S05]  /*0100*/  EXIT ;  /* 0x000000000000794d */ /* 0x000fea0003800000 */
.L_x_8:
        /* <DEDUP_REMOVED lines=15> */
.L_x_10:


//--------------------- .nv.shared.reserved.0     --------------------------
	.section	.nv.shared.reserved.0,"aw",@nobits
	.weak		__nv_reservedSMEM_offset_0_alias
	.size		__nv_reservedSMEM_offset_0_alias, 0, 64
	.other		__nv_reservedSMEM_offset_0_alias,@"STO_CUDA_RESERVED_SHARED STV_DEFAULT"
__nv_reservedSMEM_offset_0_alias:
	.zero		0
	.zero		64


//--------------------- .nv.constant0._Z13atomic_kernelPyii --------------------------
	.section	.nv.constant0._Z13atomic_kernelPyii,"a",@progbits
	.sectionflags	@""
	.align	4
.nv.constant0._Z13atomic_kernelPyii:
	.zero		912


//--------------------- .nv.constant0._Z12naive_kernelPyii --------------------------
	.section	.nv.constant0._Z12naive_kernelPyii,"a",@progbits
	.sectionflags	@""
	.align	4
.nv.constant0._Z12naive_kernelPyii:
	.zero		912


//--------------------- SYMBOLS --------------------------

	.type		.nv.reservedSmem.offset0,@object
	.size		.nv.reservedSmem.offset0,0x4
